	.headerflags	@"EF_CUDA_TEXMODE_UNIFIED EF_CUDA_64BIT_ADDRESS EF_CUDA_ACCELERATORS EF_CUDA_SM90 EF_CUDA_VIRTUAL_SM(EF_CUDA_SM90)"
	.elftype	@"ET_EXEC"


//--------------------- .nv.info                  --------------------------
	.section	.nv.info,"",@"SHT_CUDA_INFO"
	.align	4


	//----- nvinfo : EIATTR_REGCOUNT
	.align		4
        /*0000*/ 	.byte	0x04, 0x2f
        /*0002*/ 	.short	(.L_3 - .L_2)
	.align		4
.L_2:
        /*0004*/ 	.word	index@(triton_poi_fused__native_batch_norm_legit_no_training_relu_8)
        /*0008*/ 	.word	0x00000012


	//----- nvinfo : EIATTR_MIN_STACK_SIZE
	.align		4
.L_3:
        /*000c*/ 	.byte	0x04, 0x12
        /*000e*/ 	.short	(.L_5 - .L_4)
	.align		4
.L_4:
        /*0010*/ 	.word	index@(triton_poi_fused__native_batch_norm_legit_no_training_relu_8)
        /*0014*/ 	.word	0x00000000


	//----- nvinfo : EIATTR_FRAME_SIZE
	.align		4
.L_5:
        /*0018*/ 	.byte	0x04, 0x11
        /*001a*/ 	.short	(.L_7 - .L_6)
	.align		4
.L_6:
        /*001c*/ 	.word	index@(triton_poi_fused__native_batch_norm_legit_no_training_relu_8)
        /*0020*/ 	.word	0x00000000


	//----- nvinfo : EIATTR_MIN_STACK_SIZE
	.align		4
.L_7:
        /*0024*/ 	.byte	0x04, 0x12
        /*0026*/ 	.short	(.L_9 - .L_8)
	.align		4
.L_8:
        /*0028*/ 	.word	index@(triton_poi_fused__native_batch_norm_legit_no_training_relu_8)
        /*002c*/ 	.word	0x00000000
.L_9:


//--------------------- .nv.info.triton_poi_fused__native_batch_norm_legit_no_training_relu_8 --------------------------
	.section	.nv.info.triton_poi_fused__native_batch_norm_legit_no_training_relu_8,"",@"SHT_CUDA_INFO"
	.sectionflags	@""
	.align	4


	//----- nvinfo : EIATTR_CUDA_API_VERSION
	.align		4
        /*0000*/ 	.byte	0x04, 0x37
        /*0002*/ 	.short	(.L_11 - .L_10)
.L_10:
        /*0004*/ 	.word	0x0000007c


	//----- nvinfo : EIATTR_KPARAM_INFO
	.align		4
.L_11:
        /*0008*/ 	.byte	0x04, 0x17
        /*000a*/ 	.short	(.L_13 - .L_12)
.L_12:
        /*000c*/ 	.word	0x00000000
        /*0010*/ 	.short	0x0006
        /*0012*/ 	.short	0x0030
        /*0014*/ 	.byte	0x00, 0xf0, 0x11, 0x00


	//----- nvinfo : EIATTR_KPARAM_INFO
	.align		4
.L_13:
        /*0018*/ 	.byte	0x04, 0x17
        /*001a*/ 	.short	(.L_15 - .L_14)
.L_14:
        /*001c*/ 	.word	0x00000000
        /*0020*/ 	.short	0x0005
        /*0022*/ 	.short	0x0028
        /*0024*/ 	.byte	0x00, 0xf4, 0x21, 0x00


	//----- nvinfo : EIATTR_KPARAM_INFO
	.align		4
.L_15:
        /*0028*/ 	.byte	0x04, 0x17
        /*002a*/ 	.short	(.L_17 - .L_16)
.L_16:
        /*002c*/ 	.word	0x00000000
        /*0030*/ 	.short	0x0004
        /*0032*/ 	.short	0x0020
        /*0034*/ 	.byte	0x00, 0xf4, 0x21, 0x00


	//----- nvinfo : EIATTR_KPARAM_INFO
	.align		4
.L_17:
        /*0038*/ 	.byte	0x04, 0x17
        /*003a*/ 	.short	(.L_19 - .L_18)
.L_18:
        /*003c*/ 	.word	0x00000000
        /*0040*/ 	.short	0x0003
        /*0042*/ 	.short	0x0018
        /*0044*/ 	.byte	0x00, 0xf4, 0x21, 0x00


	//----- nvinfo : EIATTR_KPARAM_INFO
	.align		4
.L_19:
        /*0048*/ 	.byte	0x04, 0x17
        /*004a*/ 	.short	(.L_21 - .L_20)
.L_20:
        /*004c*/ 	.word	0x00000000
        /*0050*/ 	.short	0x0002
        /*0052*/ 	.short	0x0010
        /*0054*/ 	.byte	0x00, 0xf4, 0x21, 0x00


	//----- nvinfo : EIATTR_KPARAM_INFO
	.align		4
.L_21:
        /*0058*/ 	.byte	0x04, 0x17
        /*005a*/ 	.short	(.L_23 - .L_22)
.L_22:
        /*005c*/ 	.word	0x00000000
        /*0060*/ 	.short	0x0001
        /*0062*/ 	.short	0x0008
        /*0064*/ 	.byte	0x00, 0xf4, 0x21, 0x00


	//----- nvinfo : EIATTR_KPARAM_INFO
	.align		4
.L_23:
        /*0068*/ 	.byte	0x04, 0x17
        /*006a*/ 	.short	(.L_25 - .L_24)
.L_24:
        /*006c*/ 	.word	0x00000000
        /*0070*/ 	.short	0x0000
        /*0072*/ 	.short	0x0000
        /*0074*/ 	.byte	0x00, 0xf4, 0x21, 0x00


	//----- nvinfo : EIATTR_SPARSE_MMA_MASK
	.align		4
.L_25:
        /*0078*/ 	.byte	0x03, 0x50
        /*007a*/ 	.short	0x0000


	//----- nvinfo : EIATTR_MAXREG_COUNT
	.align		4
        /*007c*/ 	.byte	0x03, 0x1b
        /*007e*/ 	.short	0x00ff


	//----- nvinfo : EIATTR_EXIT_INSTR_OFFSETS
	.align		4
        /*0080*/ 	.byte	0x04, 0x1c
        /*0082*/ 	.short	(.L_27 - .L_26)


	//   ....[0]....
.L_26:
        /*0084*/ 	.word	0x00000300


	//   ....[1]....
        /*0088*/ 	.word	0x00000320


	//----- nvinfo : EIATTR_REQNTID
	.align		4
.L_27:
        /*008c*/ 	.byte	0x04, 0x10
        /*008e*/ 	.short	(.L_29 - .L_28)
.L_28:
        /*0090*/ 	.word	0x00000080
        /*0094*/ 	.word	0x00000001
        /*0098*/ 	.word	0x00000001


	//----- nvinfo : EIATTR_CBANK_PARAM_SIZE
	.align		4
.L_29:
        /*009c*/ 	.byte	0x03, 0x19
        /*009e*/ 	.short	0x0034


	//----- nvinfo : EIATTR_PARAM_CBANK
	.align		4
        /*00a0*/ 	.byte	0x04, 0x0a
        /*00a2*/ 	.short	(.L_31 - .L_30)
	.align		4
.L_30:
        /*00a4*/ 	.word	index@(.nv.constant0.triton_poi_fused__native_batch_norm_legit_no_training_relu_8)
        /*00a8*/ 	.short	0x0210
        /*00aa*/ 	.short	0x0034


	//----- nvinfo : EIATTR_SW_WAR
	.align		4
.L_31:
        /*00ac*/ 	.byte	0x04, 0x36
        /*00ae*/ 	.short	(.L_33 - .L_32)
.L_32:
        /*00b0*/ 	.word	0x00000008
.L_33:


//--------------------- .nv.callgraph             --------------------------
	.section	.nv.callgraph,"",@"SHT_CUDA_CALLGRAPH"
	.align	4
	.sectionentsize	8
	.align		4
        /*0000*/ 	.word	0x00000000
	.align		4
        /*0004*/ 	.word	0xffffffff
	.align		4
        /*0008*/ 	.word	0x00000000
	.align		4
        /*000c*/ 	.word	0xfffffffe
	.align		4
        /*0010*/ 	.word	0x00000000
	.align		4
        /*0014*/ 	.word	0xfffffffd
	.align		4
        /*0018*/ 	.word	0x00000000
	.align		4
        /*001c*/ 	.word	0xfffffffc


//--------------------- .nv.constant4             --------------------------
	.section	.nv.constant4,"a",@progbits
	.align	8
	.align		8
.nv.constant4:
        /*0000*/ 	.dword	_$_str
	.align		8
        /*0008*/ 	.dword	_$_str_$_2


//--------------------- .text.triton_poi_fused__native_batch_norm_legit_no_training_relu_8 --------------------------
	.section	.text.triton_poi_fused__native_batch_norm_legit_no_training_relu_8,"ax",@progbits
	.align	128
        .global         triton_poi_fused__native_batch_norm_legit_no_training_relu_8
        .type           triton_poi_fused__native_batch_norm_legit_no_training_relu_8,@function
        .size           triton_poi_fused__native_batch_norm_legit_no_training_relu_8,(.L_x_1 - triton_poi_fused__native_batch_norm_legit_no_training_relu_8)
        .other          triton_poi_fused__native_batch_norm_legit_no_training_relu_8,@"STO_CUDA_ENTRY STV_DEFAULT"
triton_poi_fused__native_batch_norm_legit_no_training_relu_8:
.text.triton_poi_fused__native_batch_norm_legit_no_training_relu_8:
[----:B------:R-:W0:Y:S01]  /*0000*/  LDC R1, c[0x0][0x28] ;  /* 0x00000a00ff017b82 */ /* 0x000e220000000800 */
[----:B------:R-:W1:Y:S07]  /*0010*/  S2R R0, SR_TID.X ;  /* 0x0000000000007919 */ /* 0x000e6e0000002100 */
[----:B------:R-:W2:Y:S01]  /*0020*/  LDC.64 R8, c[0x0][0x220] ;  /* 0x00008800ff087b82 */ /* 0x000ea20000000a00 */
[----:B------:R-:W-:Y:S01]  /*0030*/  HFMA2.MMA R14, -RZ, RZ, 0, 0 ;  /* 0x00000000ff0e7435 */ /* 0x000fe200000001ff */
[----:B------:R-:W-:Y:S01]  /*0040*/  ULDC.64 UR4, c[0x0][0x208] ;  /* 0x0000820000047ab9 */ /* 0x000fe20000000a00 */
[----:B------:R-:W3:Y:S05]  /*0050*/  S2R R3, SR_CTAID.X ;  /* 0x0000000000037919 */ /* 0x000eea0000002500 */
[----:B------:R-:W4:Y:S08]  /*0060*/  LDC.64 R4, c[0x0][0x210] ;  /* 0x00008400ff047b82 */ /* 0x000f300000000a00 */
[----:B------:R-:W5:Y:S08]  /*0070*/  LDC.64 R6, c[0x0][0x218] ;  /* 0x00008600ff067b82 */ /* 0x000f700000000a00 */
[----:B------:R-:W5:Y:S01]  /*0080*/  LDC.64 R10, c[0x0][0x228] ;  /* 0x00008a00ff0a7b82 */ /* 0x000f620000000a00 */
[----:B-1----:R-:W-:-:S07]  /*0090*/  LOP3.LUT R0, R0, 0x7f, RZ, 0xc0, !PT ;  /* 0x0000007f00007812 */ /* 0x002fce00078ec0ff */
[----:B------:R-:W1:Y:S01]  /*00a0*/  LDC.64 R12, c[0x0][0x230] ;  /* 0x00008c00ff0c7b82 */ /* 0x000e620000000a00 */
[----:B---3--:R-:W-:Y:S02]  /*00b0*/  SHF.R.S32.HI R2, RZ, 0x18, R3 ;  /* 0x00000018ff027819 */ /* 0x008fe40000011403 */
[----:B------:R-:W-:Y:S02]  /*00c0*/  LEA R0, R3, R0, 0x7 ;  /* 0x0000000003007211 */ /* 0x000fe400078e38ff */
[----:B------:R-:W-:Y:S02]  /*00d0*/  SGXT R3, R2, 0x1 ;  /* 0x000000010203781a */ /* 0x000fe40000000200 */
[----:B------:R-:W-:Y:S02]  /*00e0*/  ISETP.GE.AND P0, PT, R0, 0x80, PT ;  /* 0x000000800000780c */ /* 0x000fe40003f06270 */
[----:B------:R-:W-:-:S04]  /*00f0*/  LEA.HI R3, R3, R0, RZ, 0x5 ;  /* 0x0000000003037211 */ /* 0x000fc800078f28ff */
[----:B------:R-:W-:-:S04]  /*0100*/  LOP3.LUT R3, R3, 0xffffffe0, RZ, 0xc0, !PT ;  /* 0xffffffe003037812 */ /* 0x000fc800078ec0ff */
[----:B------:R-:W-:-:S05]  /*0110*/  IADD3 R15, R0, -R3, RZ ;  /* 0x80000003000f7210 */ /* 0x000fca0007ffe0ff */
[----:B--2---:R-:W-:-:S05]  /*0120*/  IMAD.WIDE R8, R15, 0x4, R8 ;  /* 0x000000040f087825 */ /* 0x004fca00078e0208 */
[----:B------:R2:W3:Y:S01]  /*0130*/  @!P0 LDG.E.EL R14, desc[UR4][R8.64] ;  /* 0x00000004080e8981 */ /* 0x0004e2000c2e1900 */
[----:B------:R-:W-:Y:S01]  /*0140*/  CS2R R2, SRZ ;  /* 0x0000000000027805 */ /* 0x000fe2000001ff00 */
[----:B----4-:R-:W-:-:S04]  /*0150*/  IMAD.WIDE R4, R0, 0x4, R4 ;  /* 0x0000000400047825 */ /* 0x010fc800078e0204 */
[C---:B-----5:R-:W-:Y:S01]  /*0160*/  IMAD.WIDE R6, R15.reuse, 0x4, R6 ;  /* 0x000000040f067825 */ /* 0x060fe200078e0206 */
[----:B------:R4:W5:Y:S03]  /*0170*/  @!P0 LDG.E R2, desc[UR4][R4.64] ;  /* 0x0000000404028981 */ /* 0x000966000c1e1900 */
[C---:B0-2---:R-:W-:Y:S01]  /*0180*/  IMAD.WIDE R8, R15.reuse, 0x4, R10 ;  /* 0x000000040f087825 */ /* 0x045fe200078e020a */
[----:B------:R0:W5:Y:S03]  /*0190*/  @!P0 LDG.E.EL R3, desc[UR4][R6.64] ;  /* 0x0000000406038981 */ /* 0x000166000c2e1900 */
[----:B-1----:R-:W-:Y:S01]  /*01a0*/  IMAD.WIDE R10, R15, 0x4, R12 ;  /* 0x000000040f0a7825 */ /* 0x002fe200078e020c */
[----:B------:R-:W-:Y:S01]  /*01b0*/  CS2R R12, SRZ ;  /* 0x00000000000c7805 */ /* 0x000fe2000001ff00 */
[----:B----4-:R-:W1:Y:S05]  /*01c0*/  LDC.64 R4, c[0x0][0x238] ;  /* 0x00008e00ff047b82 */ /* 0x010e6a0000000a00 */
[----:B------:R-:W2:Y:S04]  /*01d0*/  @!P0 LDG.E.EL R12, desc[UR4][R8.64] ;  /* 0x00000004080c8981 */ /* 0x000ea8000c2e1900 */
[----:B------:R-:W2:Y:S01]  /*01e0*/  @!P0 LDG.E.EL R13, desc[UR4][R10.64] ;  /* 0x000000040a0d8981 */ /* 0x000ea2000c2e1900 */
[----:B0-----:R-:W-:Y:S01]  /*01f0*/  MOV R6, 0x3e800000 ;  /* 0x3e80000000067802 */ /* 0x001fe20000000f00 */
[----:B---3--:R-:W-:-:S04]  /*0200*/  FADD R14, R14, 9.9999997473787516356e-06 ;  /* 0x3727c5ac0e0e7421 */ /* 0x008fc80000000000 */
[----:B------:R-:W0:Y:S01]  /*0210*/  MUFU.SQRT R15, R14 ;  /* 0x0000000e000f7308 */ /* 0x000e220000002000 */
[----:B-----5:R-:W-:Y:S01]  /*0220*/  FADD R2, -R3, R2 ;  /* 0x0000000203027221 */ /* 0x020fe20000000100 */
[C---:B0-----:R-:W-:Y:S02]  /*0230*/  FSETP.GT.AND P1, PT, R15.reuse, 8.50705917302346158658e+37, PT ;  /* 0x7e8000000f00780b */ /* 0x041fe40003f24000 */
[----:B------:R-:W-:Y:S02]  /*0240*/  FSETP.GEU.AND P2, PT, R15, 1.175494350822287508e-38, PT ;  /* 0x008000000f00780b */ /* 0x000fe40003f4e000 */
[----:B------:R-:W-:-:S09]  /*0250*/  FSEL R6, R6, 1, P1 ;  /* 0x3f80000006067808 */ /* 0x000fd20000800000 */
[----:B------:R-:W-:Y:S02]  /*0260*/  @P1 FMUL R15, R15, 0.25 ;  /* 0x3e8000000f0f1820 */ /* 0x000fe40000400000 */
[----:B------:R-:W-:Y:S02]  /*0270*/  @!P2 FMUL R6, R6, 16777216 ;  /* 0x4b8000000606a820 */ /* 0x000fe40000400000 */
[----:B------:R-:W-:-:S06]  /*0280*/  @!P2 FMUL R15, R15, 16777216 ;  /* 0x4b8000000f0fa820 */ /* 0x000fcc0000400000 */
[----:B------:R-:W0:Y:S02]  /*0290*/  MUFU.RCP R15, R15 ;  /* 0x0000000f000f7308 */ /* 0x000e240000001000 */
[----:B0-----:R-:W-:-:S04]  /*02a0*/  FMUL R3, R15, R6 ;  /* 0x000000060f037220 */ /* 0x001fc80000400000 */
[----:B------:R-:W-:-:S04]  /*02b0*/  FMUL R2, R2, R3 ;  /* 0x0000000302027220 */ /* 0x000fc80000400000 */
[----:B--2---:R-:W-:Y:S01]  /*02c0*/  FFMA R12, R2, R12, R13 ;  /* 0x0000000c020c7223 */ /* 0x004fe2000000000d */
[----:B-1----:R-:W-:-:S04]  /*02d0*/  IMAD.WIDE R2, R0, 0x4, R4 ;  /* 0x0000000400027825 */ /* 0x002fc800078e0204 */
[----:B------:R-:W-:-:S04]  /*02e0*/  FSETP.GEU.AND P1, PT, R12, RZ, PT ;  /* 0x000000ff0c00720b */ /* 0x000fc80003f2e000 */
[----:B------:R-:W-:Y:S01]  /*02f0*/  FSEL R5, R12, RZ, P1 ;  /* 0x000000ff0c057208 */ /* 0x000fe20000800000 */
[----:B------:R-:W-:Y:S08]  /*0300*/  @P0 EXIT ;  /* 0x000000000000094d */ /* 0x000ff00003800000 */
[----:B------:R-:W-:Y:S01]  /*0310*/  STG.E desc[UR4][R2.64], R5 ;  /* 0x0000000502007986 */ /* 0x000fe2000c101904 */
[----:B------:R-:W-:Y:S05]  /*0320*/  EXIT ;  /* 0x000000000000794d */ /* 0x000fea0003800000 */
.L_x_0:
[----:B------:R-:W-:-:S00]  /*0330*/  BRA `(.L_x_0) ;  /* 0xfffffffc00fc7947 */ /* 0x000fc0000383ffff */
[----:B------:R-:W-:-:S00]  /*0340*/  NOP ;  /* 0x0000000000007918 */ /* 0x000fc00000000000 */
        /* <DEDUP_REMOVED lines=11> */
.L_x_1:


//--------------------- .nv.global.init           --------------------------
	.section	.nv.global.init,"aw",@progbits
.nv.global.init:
	.type		_$_str,@object
	.size		_$_str,(_$_str_$_2 - _$_str)
_$_str:
        /*0000*/ 	.byte	0x5f, 0x5f, 0x43, 0x55, 0x44, 0x41, 0x5f, 0x46, 0x54, 0x5a, 0x00
	.type		_$_str_$_2,@object
	.size		_$_str_$_2,(.L_1 - _$_str_$_2)
_$_str_$_2:
        /*000b*/ 	.byte	0x5f, 0x5f, 0x43, 0x55, 0x44, 0x41, 0x5f, 0x50, 0x52, 0x45, 0x43, 0x5f, 0x53, 0x51, 0x52, 0x54
        /*001b*/ 	.byte	0x00
.L_1:


//--------------------- .nv.constant0.triton_poi_fused__native_batch_norm_legit_no_training_relu_8 --------------------------
	.section	.nv.constant0.triton_poi_fused__native_batch_norm_legit_no_training_relu_8,"a",@progbits
	.sectionflags	@""
	.align	4
.nv.constant0.triton_poi_fused__native_batch_norm_legit_no_training_relu_8:
	.zero		580
